	.headerflags	@"EF_CUDA_TEXMODE_UNIFIED EF_CUDA_64BIT_ADDRESS EF_CUDA_ACCELERATORS EF_CUDA_SM90 EF_CUDA_VIRTUAL_SM(EF_CUDA_SM90)"
	.elftype	@"ET_EXEC"


//--------------------- .nv.info                  --------------------------
	.section	.nv.info,"",@"SHT_CUDA_INFO"
	.align	4


	//----- nvinfo : EIATTR_REGCOUNT
	.align		4
        /*0000*/ 	.byte	0x04, 0x2f
        /*0002*/ 	.short	(.L_1 - .L_0)
	.align		4
.L_0:
        /*0004*/ 	.word	index@(triton_poi_fused_convolution_relu_2)
        /*0008*/ 	.word	0x0000001c


	//----- nvinfo : EIATTR_MIN_STACK_SIZE
	.align		4
.L_1:
        /*000c*/ 	.byte	0x04, 0x12
        /*000e*/ 	.short	(.L_3 - .L_2)
	.align		4
.L_2:
        /*0010*/ 	.word	index@(triton_poi_fused_convolution_relu_2)
        /*0014*/ 	.word	0x00000000


	//----- nvinfo : EIATTR_FRAME_SIZE
	.align		4
.L_3:
        /*0018*/ 	.byte	0x04, 0x11
        /*001a*/ 	.short	(.L_5 - .L_4)
	.align		4
.L_4:
        /*001c*/ 	.word	index@(triton_poi_fused_convolution_relu_2)
        /*0020*/ 	.word	0x00000000


	//----- nvinfo : EIATTR_MIN_STACK_SIZE
	.align		4
.L_5:
        /*0024*/ 	.byte	0x04, 0x12
        /*0026*/ 	.short	(.L_7 - .L_6)
	.align		4
.L_6:
        /*0028*/ 	.word	index@(triton_poi_fused_convolution_relu_2)
        /*002c*/ 	.word	0x00000000
.L_7:


//--------------------- .nv.info.triton_poi_fused_convolution_relu_2 --------------------------
	.section	.nv.info.triton_poi_fused_convolution_relu_2,"",@"SHT_CUDA_INFO"
	.sectionflags	@""
	.align	4


	//----- nvinfo : EIATTR_CUDA_API_VERSION
	.align		4
        /*0000*/ 	.byte	0x04, 0x37
        /*0002*/ 	.short	(.L_9 - .L_8)
.L_8:
        /*0004*/ 	.word	0x0000007c


	//----- nvinfo : EIATTR_KPARAM_INFO
	.align		4
.L_9:
        /*0008*/ 	.byte	0x04, 0x17
        /*000a*/ 	.short	(.L_11 - .L_10)
.L_10:
        /*000c*/ 	.word	0x00000000
        /*0010*/ 	.short	0x0004
        /*0012*/ 	.short	0x001c
        /*0014*/ 	.byte	0x00, 0xf0, 0x11, 0x00


	//----- nvinfo : EIATTR_KPARAM_INFO
	.align		4
.L_11:
        /*0018*/ 	.byte	0x04, 0x17
        /*001a*/ 	.short	(.L_13 - .L_12)
.L_12:
        /*001c*/ 	.word	0x00000000
        /*0020*/ 	.short	0x0003
        /*0022*/ 	.short	0x0018
        /*0024*/ 	.byte	0x00, 0xf0, 0x11, 0x00


	//----- nvinfo : EIATTR_KPARAM_INFO
	.align		4
.L_13:
        /*0028*/ 	.byte	0x04, 0x17
        /*002a*/ 	.short	(.L_15 - .L_14)
.L_14:
        /*002c*/ 	.word	0x00000000
        /*0030*/ 	.short	0x0002
        /*0032*/ 	.short	0x0010
        /*0034*/ 	.byte	0x00, 0xf4, 0x21, 0x00


	//----- nvinfo : EIATTR_KPARAM_INFO
	.align		4
.L_15:
        /*0038*/ 	.byte	0x04, 0x17
        /*003a*/ 	.short	(.L_17 - .L_16)
.L_16:
        /*003c*/ 	.word	0x00000000
        /*0040*/ 	.short	0x0001
        /*0042*/ 	.short	0x0008
        /*0044*/ 	.byte	0x00, 0xf4, 0x21, 0x00


	//----- nvinfo : EIATTR_KPARAM_INFO
	.align		4
.L_17:
        /*0048*/ 	.byte	0x04, 0x17
        /*004a*/ 	.short	(.L_19 - .L_18)
.L_18:
        /*004c*/ 	.word	0x00000000
        /*0050*/ 	.short	0x0000
        /*0052*/ 	.short	0x0000
        /*0054*/ 	.byte	0x00, 0xf4, 0x21, 0x00


	//----- nvinfo : EIATTR_SPARSE_MMA_MASK
	.align		4
.L_19:
        /*0058*/ 	.byte	0x03, 0x50
        /*005a*/ 	.short	0x0000


	//----- nvinfo : EIATTR_MAXREG_COUNT
	.align		4
        /*005c*/ 	.byte	0x03, 0x1b
        /*005e*/ 	.short	0x00ff


	//----- nvinfo : EIATTR_EXIT_INSTR_OFFSETS
	.align		4
        /*0060*/ 	.byte	0x04, 0x1c
        /*0062*/ 	.short	(.L_21 - .L_20)


	//   ....[0]....
.L_20:
        /*0064*/ 	.word	0x00000b20


	//   ....[1]....
        /*0068*/ 	.word	0x00000b70


	//----- nvinfo : EIATTR_REQNTID
	.align		4
.L_21:
        /*006c*/ 	.byte	0x04, 0x10
        /*006e*/ 	.short	(.L_23 - .L_22)
.L_22:
        /*0070*/ 	.word	0x00000080
        /*0074*/ 	.word	0x00000001
        /*0078*/ 	.word	0x00000001


	//----- nvinfo : EIATTR_CBANK_PARAM_SIZE
	.align		4
.L_23:
        /*007c*/ 	.byte	0x03, 0x19
        /*007e*/ 	.short	0x0020


	//----- nvinfo : EIATTR_PARAM_CBANK
	.align		4
        /*0080*/ 	.byte	0x04, 0x0a
        /*0082*/ 	.short	(.L_25 - .L_24)
	.align		4
.L_24:
        /*0084*/ 	.word	index@(.nv.constant0.triton_poi_fused_convolution_relu_2)
        /*0088*/ 	.short	0x0210
        /*008a*/ 	.short	0x0020


	//----- nvinfo : EIATTR_SW_WAR
	.align		4
.L_25:
        /*008c*/ 	.byte	0x04, 0x36
        /*008e*/ 	.short	(.L_27 - .L_26)
.L_26:
        /*0090*/ 	.word	0x00000008
.L_27:


//--------------------- .nv.callgraph             --------------------------
	.section	.nv.callgraph,"",@"SHT_CUDA_CALLGRAPH"
	.align	4
	.sectionentsize	8
	.align		4
        /*0000*/ 	.word	0x00000000
	.align		4
        /*0004*/ 	.word	0xffffffff
	.align		4
        /*0008*/ 	.word	0x00000000
	.align		4
        /*000c*/ 	.word	0xfffffffe
	.align		4
        /*0010*/ 	.word	0x00000000
	.align		4
        /*0014*/ 	.word	0xfffffffd
	.align		4
        /*0018*/ 	.word	0x00000000
	.align		4
        /*001c*/ 	.word	0xfffffffc


//--------------------- .text.triton_poi_fused_convolution_relu_2 --------------------------
	.section	.text.triton_poi_fused_convolution_relu_2,"ax",@progbits
	.sectionflags	@"SHF_BARRIERS=1"
	.align	128
        .global         triton_poi_fused_convolution_relu_2
        .type           triton_poi_fused_convolution_relu_2,@function
        .size           triton_poi_fused_convolution_relu_2,(.L_x_1 - triton_poi_fused_convolution_relu_2)
        .other          triton_poi_fused_convolution_relu_2,@"STO_CUDA_ENTRY STV_DEFAULT"
triton_poi_fused_convolution_relu_2:
.text.triton_poi_fused_convolution_relu_2:
[----:B------:R-:W0:Y:S01]  /*0000*/  LDC R1, c[0x0][0x28] ;  /* 0x00000a00ff017b82 */ /* 0x000e220000000800 */
[----:B------:R-:W1:Y:S01]  /*0010*/  S2R R2, SR_CTAID.Y ;  /* 0x0000000000027919 */ /* 0x000e620000002600 */
[----:B------:R-:W-:Y:S01]  /*0020*/  CS2R R14, SRZ ;  /* 0x00000000000e7805 */ /* 0x000fe2000001ff00 */
[----:B------:R-:W-:Y:S01]  /*0030*/  ULDC.64 UR6, c[0x0][0x208] ;  /* 0x0000820000067ab9 */ /* 0x000fe20000000a00 */
[----:B------:R-:W2:Y:S01]  /*0040*/  S2R R3, SR_TID.X ;  /* 0x0000000000037919 */ /* 0x000ea20000002100 */
[----:B------:R-:W3:Y:S01]  /*0050*/  S2R R10, SR_CTAID.X ;  /* 0x00000000000a7919 */ /* 0x000ee20000002500 */
[----:B-1----:R-:W-:Y:S02]  /*0060*/  IMAD.SHL.U32 R2, R2, 0x20, RZ ;  /* 0x0000002002027824 */ /* 0x002fe400078e00ff */
[----:B--2---:R-:W-:Y:S01]  /*0070*/  IMAD.SHL.U32 R5, R3, 0x4, RZ ;  /* 0x0000000403057824 */ /* 0x004fe200078e00ff */
[----:B------:R-:W-:-:S04]  /*0080*/  SHF.R.U32.HI R19, RZ, 0x3, R3 ;  /* 0x00000003ff137819 */ /* 0x000fc80000011603 */
[----:B------:R-:W-:Y:S02]  /*0090*/  LOP3.LUT R8, R2, 0x1c, R5, 0xf8, !PT ;  /* 0x0000001c02087812 */ /* 0x000fe400078ef805 */
[----:B------:R-:W1:Y:S01]  /*00a0*/  LDC.64 R4, c[0x0][0x210] ;  /* 0x00008400ff047b82 */ /* 0x000e620000000a00 */
[----:B------:R-:W-:Y:S02]  /*00b0*/  SGXT.U32 R19, R19, 0x4 ;  /* 0x000000041313781a */ /* 0x000fe40000000000 */
[----:B------:R-:W-:Y:S02]  /*00c0*/  SHF.R.S32.HI R7, RZ, 0x1f, R8 ;  /* 0x0000001fff077819 */ /* 0x000fe40000011408 */
[----:B------:R-:W-:Y:S02]  /*00d0*/  ISETP.GE.AND P2, PT, R8, 0x100, PT ;  /* 0x000001000800780c */ /* 0x000fe40003f46270 */
[----:B------:R-:W-:Y:S02]  /*00e0*/  LEA.HI R0, R7, R8, RZ, 0x6 ;  /* 0x0000000807007211 */ /* 0x000fe400078f30ff */
[----:B------:R-:W2:Y:S02]  /*00f0*/  LDC.64 R6, c[0x0][0x218] ;  /* 0x00008600ff067b82 */ /* 0x000ea40000000a00 */
[----:B------:R-:W-:-:S02]  /*0100*/  LOP3.LUT R11, R0, 0xffffffc0, RZ, 0xc0, !PT ;  /* 0xffffffc0000b7812 */ /* 0x000fc400078ec0ff */
[----:B------:R-:W-:Y:S01]  /*0110*/  SHF.R.S32.HI R9, RZ, 0x6, R0 ;  /* 0x00000006ff097819 */ /* 0x000fe20000011400 */
[----:B---3--:R-:W-:Y:S02]  /*0120*/  IMAD.SHL.U32 R0, R10, 0x20, RZ ;  /* 0x000000200a007824 */ /* 0x008fe400078e00ff */
[----:B------:R-:W-:-:S03]  /*0130*/  IMAD.IADD R11, R8, 0x1, -R11 ;  /* 0x00000001080b7824 */ /* 0x000fc600078e0a0b */
[----:B------:R-:W-:Y:S01]  /*0140*/  LOP3.LUT R10, R0, 0x10, R19, 0xfe, !PT ;  /* 0x00000010000a7812 */ /* 0x000fe200078efe13 */
[----:B------:R-:W-:Y:S01]  /*0150*/  IMAD R12, R9, 0xf040, R11 ;  /* 0x0000f040090c7824 */ /* 0x000fe200078e020b */
[----:B------:R-:W-:Y:S02]  /*0160*/  LOP3.LUT R9, R0, R19, RZ, 0xfc, !PT ;  /* 0x0000001300097212 */ /* 0x000fe400078efcff */
[C---:B------:R-:W-:Y:S01]  /*0170*/  ISETP.LT.AND P1, PT, R10.reuse, 0x3c1, !P2 ;  /* 0x000003c10a00780c */ /* 0x040fe20005721270 */
[--C-:B------:R-:W-:Y:S01]  /*0180*/  IMAD R21, R10, 0x40, R12.reuse ;  /* 0x000000400a157824 */ /* 0x100fe200078e020c */
[C---:B------:R-:W-:Y:S01]  /*0190*/  ISETP.LT.AND P0, PT, R9.reuse, 0x3c1, !P2 ;  /* 0x000003c10900780c */ /* 0x040fe20005701270 */
[----:B------:R-:W-:Y:S01]  /*01a0*/  IMAD R17, R9, 0x40, R12 ;  /* 0x0000004009117824 */ /* 0x000fe200078e020c */
[----:B------:R-:W-:Y:S01]  /*01b0*/  CS2R R8, SRZ ;  /* 0x0000000000087805 */ /* 0x000fe2000001ff00 */
[----:B-1----:R-:W-:Y:S01]  /*01c0*/  IMAD.WIDE R20, R21, 0x4, R4 ;  /* 0x0000000415147825 */ /* 0x002fe200078e0204 */
[----:B------:R-:W-:-:S03]  /*01d0*/  CS2R R12, SRZ ;  /* 0x00000000000c7805 */ /* 0x000fc6000001ff00 */
[----:B------:R-:W-:Y:S01]  /*01e0*/  IMAD.WIDE R16, R17, 0x4, R4 ;  /* 0x0000000411107825 */ /* 0x000fe200078e0204 */
[----:B------:R-:W-:-:S03]  /*01f0*/  CS2R R4, SRZ ;  /* 0x0000000000047805 */ /* 0x000fc6000001ff00 */
[----:B--2---:R-:W-:Y:S01]  /*0200*/  IMAD.WIDE R22, R11, 0x4, R6 ;  /* 0x000000040b167825 */ /* 0x004fe200078e0206 */
[----:B------:R-:W-:Y:S02]  /*0210*/  CS2R R6, SRZ ;  /* 0x0000000000067805 */ /* 0x000fe4000001ff00 */
[----:B------:R-:W-:Y:S01]  /*0220*/  CS2R R10, SRZ ;  /* 0x00000000000a7805 */ /* 0x000fe2000001ff00 */
[----:B------:R1:W2:Y:S04]  /*0230*/  @P0 LDG.E.EL.128 R12, desc[UR6][R16.64] ;  /* 0x00000006100c0981 */ /* 0x0002a8000c2e1d00 */
[----:B------:R3:W4:Y:S04]  /*0240*/  @P1 LDG.E.EL.128 R4, desc[UR6][R20.64] ;  /* 0x0000000614041981 */ /* 0x000728000c2e1d00 */
[----:B------:R5:W4:Y:S01]  /*0250*/  @!P2 LDG.E.EL.128 R8, desc[UR6][R22.64] ;  /* 0x000000061608a981 */ /* 0x000b22000c2e1d00 */
[----:B------:R-:W5:Y:S01]  /*0260*/  S2UR UR5, SR_CgaCtaId ;  /* 0x00000000000579c3 */ /* 0x000f620000008800 */
[----:B------:R-:W-:Y:S01]  /*0270*/  IMAD.SHL.U32 R18, R3, 0x80, RZ ;  /* 0x0000008003127824 */ /* 0x000fe200078e00ff */
[----:B------:R-:W-:-:S04]  /*0280*/  UMOV UR4, 0x400 ;  /* 0x0000040000047882 */ /* 0x000fc80000000000 */
[----:B------:R-:W-:-:S04]  /*0290*/  LOP3.LUT R18, R18, 0x380, RZ, 0xc0, !PT ;  /* 0x0000038012127812 */ /* 0x000fc800078ec0ff */
[C---:B-1----:R-:W-:Y:S02]  /*02a0*/  LOP3.LUT R17, R18.reuse, 0x40, RZ, 0xfc, !PT ;  /* 0x0000004012117812 */ /* 0x042fe400078efcff */
[C---:B---3--:R-:W-:Y:S02]  /*02b0*/  LOP3.LUT R21, R18.reuse, R19, RZ, 0xfc, !PT ;  /* 0x0000001312157212 */ /* 0x048fe400078efcff */
[C---:B------:R-:W-:Y:S02]  /*02c0*/  LOP3.LUT R19, R18.reuse, 0x20, RZ, 0xfc, !PT ;  /* 0x0000002012137812 */ /* 0x040fe400078efcff */
[----:B-----5:R-:W-:Y:S01]  /*02d0*/  LOP3.LUT R22, R18, 0x60, RZ, 0xfc, !PT ;  /* 0x0000006012167812 */ /* 0x020fe200078efcff */
[----:B0-----:R-:W-:-:S06]  /*02e0*/  UPRMT UR4, UR5, 0x654, UR4 ;  /* 0x0000065405047896 */ /* 0x001fcc0008000004 */
[----:B------:R-:W-:Y:S02]  /*02f0*/  LEA.HI R20, R18, UR4, RZ, 0x1d ;  /* 0x0000000412147c11 */ /* 0x000fe4000f8fe8ff */
[----:B------:R-:W-:-:S05]  /*0300*/  LEA.HI R18, R17, UR4, RZ, 0x1d ;  /* 0x0000000411127c11 */ /* 0x000fca000f8fe8ff */
[----:B------:R-:W-:Y:S02]  /*0310*/  IMAD R17, R21, 0x4, R18 ;  /* 0x0000000415117824 */ /* 0x000fe400078e0212 */
[----:B------:R-:W0:Y:S01]  /*0320*/  S2R R18, SR_TID.X ;  /* 0x0000000000127919 */ /* 0x000e220000002100 */
[----:B------:R-:W-:Y:S02]  /*0330*/  LEA.HI R16, R19, UR4, RZ, 0x1d ;  /* 0x0000000413107c11 */ /* 0x000fe4000f8fe8ff */
[----:B------:R-:W-:Y:S01]  /*0340*/  LEA.HI R22, R22, UR4, RZ, 0x1d ;  /* 0x0000000416167c11 */ /* 0x000fe2000f8fe8ff */
[C---:B------:R-:W-:Y:S02]  /*0350*/  IMAD R20, R21.reuse, 0x4, R20 ;  /* 0x0000000415147824 */ /* 0x040fe400078e0214 */
[C---:B------:R-:W-:Y:S02]  /*0360*/  IMAD R19, R21.reuse, 0x4, R16 ;  /* 0x0000000415137824 */ /* 0x040fe400078e0210 */
[----:B------:R-:W-:Y:S01]  /*0370*/  IMAD R16, R21, 0x4, R22 ;  /* 0x0000000415107824 */ /* 0x000fe200078e0216 */
[----:B------:R-:W-:-:S02]  /*0380*/  SHF.R.U32.HI R25, RZ, 0x5, R3 ;  /* 0x00000005ff197819 */ /* 0x000fc40000011603 */
[----:B0-----:R-:W-:Y:S02]  /*0390*/  SHF.R.U32.HI R18, RZ, 0x3, R18 ;  /* 0x00000003ff127819 */ /* 0x001fe40000011612 */
[----:B------:R-:W-:-:S04]  /*03a0*/  SGXT.U32 R25, R25, 0x2 ;  /* 0x000000021919781a */ /* 0x000fc80000000000 */
[----:B------:R-:W-:Y:S02]  /*03b0*/  LOP3.LUT R2, R2, R25, RZ, 0xfc, !PT ;  /* 0x0000001902027212 */ /* 0x000fe400078efcff */
[C---:B----4-:R-:W-:Y:S01]  /*03c0*/  FSETP.GEU.AND P0, PT, R8.reuse, -R4, PT ;  /* 0x800000040800720b */ /* 0x050fe20003f0e000 */
[C---:B------:R-:W-:Y:S01]  /*03d0*/  FADD R4, R8.reuse, R4 ;  /* 0x0000000408047221 */ /* 0x040fe20000000000 */
[C---:B--2---:R-:W-:Y:S01]  /*03e0*/  FSETP.GEU.AND P6, PT, R8.reuse, -R12, PT ;  /* 0x8000000c0800720b */ /* 0x044fe20003fce000 */
[----:B------:R-:W-:Y:S01]  /*03f0*/  FADD R8, R8, R12 ;  /* 0x0000000c08087221 */ /* 0x000fe20000000000 */
[C---:B------:R-:W-:Y:S01]  /*0400*/  FSETP.GEU.AND P1, PT, R9.reuse, -R5, PT ;  /* 0x800000050900720b */ /* 0x040fe20003f2e000 */
[C---:B------:R-:W-:Y:S01]  /*0410*/  FADD R5, R9.reuse, R5 ;  /* 0x0000000509057221 */ /* 0x040fe20000000000 */
[C---:B------:R-:W-:Y:S01]  /*0420*/  FSETP.GEU.AND P5, PT, R9.reuse, -R13, PT ;  /* 0x8000000d0900720b */ /* 0x040fe20003fae000 */
[----:B------:R-:W-:Y:S01]  /*0430*/  FADD R9, R9, R13 ;  /* 0x0000000d09097221 */ /* 0x000fe20000000000 */
[C---:B------:R-:W-:Y:S01]  /*0440*/  FSETP.GEU.AND P2, PT, R10.reuse, -R6, PT ;  /* 0x800000060a00720b */ /* 0x040fe20003f4e000 */
[C---:B------:R-:W-:Y:S01]  /*0450*/  FADD R6, R10.reuse, R6 ;  /* 0x000000060a067221 */ /* 0x040fe20000000000 */
[C---:B------:R-:W-:Y:S01]  /*0460*/  FSETP.GEU.AND P3, PT, R10.reuse, -R14, PT ;  /* 0x8000000e0a00720b */ /* 0x040fe20003f6e000 */
[----:B------:R-:W-:Y:S01]  /*0470*/  FADD R10, R10, R14 ;  /* 0x0000000e0a0a7221 */ /* 0x000fe20000000000 */
[C---:B------:R-:W-:Y:S01]  /*0480*/  FSETP.GEU.AND P4, PT, R11.reuse, -R15, PT ;  /* 0x8000000f0b00720b */ /* 0x040fe20003f8e000 */
[----:B------:R-:W-:Y:S01]  /*0490*/  FADD R15, R11, R15 ;  /* 0x0000000f0b0f7221 */ /* 0x000fe20000000000 */
[----:B------:R-:W-:-:S02]  /*04a0*/  FSEL R13, R8, RZ, P6 ;  /* 0x000000ff080d7208 */ /* 0x000fc40003000000 */
[----:B------:R-:W-:Y:S02]  /*04b0*/  FSEL R8, R9, RZ, P5 ;  /* 0x000000ff09087208 */ /* 0x000fe40002800000 */
[C---:B------:R-:W-:Y:S01]  /*04c0*/  FSETP.GEU.AND P5, PT, R11.reuse, -R7, PT ;  /* 0x800000070b00720b */ /* 0x040fe20003fae000 */
[----:B------:R-:W-:Y:S01]  /*04d0*/  FADD R7, R11, R7 ;  /* 0x000000070b077221 */ /* 0x000fe20000000000 */
[----:B------:R-:W-:Y:S02]  /*04e0*/  FSEL R10, R10, RZ, P3 ;  /* 0x000000ff0a0a7208 */ /* 0x000fe40001800000 */
[----:B------:R-:W-:Y:S01]  /*04f0*/  FSEL R15, R15, RZ, P4 ;  /* 0x000000ff0f0f7208 */ /* 0x000fe20002000000 */
[----:B------:R-:W-:Y:S01]  /*0500*/  STS [R20], R13 ;  /* 0x0000000d14007388 */ /* 0x000fe20000000800 */
[----:B------:R-:W-:Y:S02]  /*0510*/  FSEL R11, R4, RZ, P0 ;  /* 0x000000ff040b7208 */ /* 0x000fe40000000000 */
[----:B------:R-:W-:Y:S01]  /*0520*/  FSEL R14, R5, RZ, P1 ;  /* 0x000000ff050e7208 */ /* 0x000fe20000800000 */
[----:B------:R0:W-:Y:S01]  /*0530*/  STS [R19+0x80], R8 ;  /* 0x0000800813007388 */ /* 0x0001e20000000800 */
[----:B------:R-:W-:Y:S01]  /*0540*/  FSEL R6, R6, RZ, P2 ;  /* 0x000000ff06067208 */ /* 0x000fe20001000000 */
[----:B------:R-:W1:Y:S01]  /*0550*/  LDC.64 R4, c[0x0][0x220] ;  /* 0x00008800ff047b82 */ /* 0x000e620000000a00 */
[----:B------:R-:W-:Y:S01]  /*0560*/  FSEL R7, R7, RZ, P5 ;  /* 0x000000ff07077208 */ /* 0x000fe20002800000 */
[----:B------:R2:W-:Y:S04]  /*0570*/  STS [R17+0x100], R10 ;  /* 0x0001000a11007388 */ /* 0x0005e80000000800 */
[----:B------:R-:W-:Y:S04]  /*0580*/  STS [R16+0x180], R15 ;  /* 0x0001800f10007388 */ /* 0x000fe80000000800 */
[----:B------:R3:W-:Y:S04]  /*0590*/  STS [R20+0x40], R11 ;  /* 0x0000400b14007388 */ /* 0x0007e80000000800 */
[----:B------:R-:W-:Y:S04]  /*05a0*/  STS [R19+0xc0], R14 ;  /* 0x0000c00e13007388 */ /* 0x000fe80000000800 */
[----:B------:R4:W-:Y:S04]  /*05b0*/  STS [R17+0x140], R6 ;  /* 0x0001400611007388 */ /* 0x0009e80000000800 */
[----:B------:R5:W-:Y:S01]  /*05c0*/  STS [R16+0x1c0], R7 ;  /* 0x0001c00710007388 */ /* 0x000be20000000800 */
[----:B------:R-:W-:-:S02]  /*05d0*/  LOP3.LUT R12, R3, 0x7f, RZ, 0xc0, !PT ;  /* 0x0000007f030c7812 */ /* 0x000fc400078ec0ff */
[----:B------:R-:W-:Y:S02]  /*05e0*/  LOP3.LUT R9, R0, 0x1f, R3, 0xf8, !PT ;  /* 0x0000001f00097812 */ /* 0x000fe400078ef803 */
[----:B------:R-:W-:Y:S02]  /*05f0*/  LOP3.LUT R0, R18, 0xc, RZ, 0xc0, !PT ;  /* 0x0000000c12007812 */ /* 0x000fe400078ec0ff */
[C---:B0-----:R-:W-:Y:S02]  /*0600*/  LOP3.LUT R8, R12.reuse, 0x80, RZ, 0xfc, !PT ;  /* 0x000000800c087812 */ /* 0x041fe400078efcff */
[----:B--2---:R-:W-:Y:S01]  /*0610*/  LOP3.LUT R10, R12, 0x100, RZ, 0xfc, !PT ;  /* 0x000001000c0a7812 */ /* 0x004fe200078efcff */
[----:B------:R-:W-:Y:S01]  /*0620*/  VIADD R3, R0, UR4 ;  /* 0x0000000400037c36 */ /* 0x000fe20008000000 */
[----:B------:R-:W-:Y:S02]  /*0630*/  SHF.R.U32.HI R8, RZ, 0x3, R8 ;  /* 0x00000003ff087819 */ /* 0x000fe40000011608 */
[----:B---3--:R-:W-:-:S02]  /*0640*/  LOP3.LUT R11, R12, 0x180, RZ, 0xfc, !PT ;  /* 0x000001800c0b7812 */ /* 0x008fc400078efcff */
[C---:B------:R-:W-:Y:S02]  /*0650*/  LOP3.LUT R13, R12.reuse, 0x200, RZ, 0xfc, !PT ;  /* 0x000002000c0d7812 */ /* 0x040fe400078efcff */
[C---:B----4-:R-:W-:Y:S01]  /*0660*/  LOP3.LUT R6, R12.reuse, 0x280, RZ, 0xfc, !PT ;  /* 0x000002800c067812 */ /* 0x050fe200078efcff */
[C---:B------:R-:W-:Y:S01]  /*0670*/  IMAD R3, R12.reuse, 0x4, R3 ;  /* 0x000000040c037824 */ /* 0x040fe200078e0203 */
[----:B------:R-:W-:Y:S02]  /*0680*/  LOP3.LUT R15, R12, 0x300, RZ, 0xfc, !PT ;  /* 0x000003000c0f7812 */ /* 0x000fe400078efcff */
[----:B------:R-:W-:Y:S02]  /*0690*/  LOP3.LUT R8, R8, 0x1c, RZ, 0xc0, !PT ;  /* 0x0000001c08087812 */ /* 0x000fe400078ec0ff */
[----:B------:R-:W-:Y:S02]  /*06a0*/  SHF.R.U32.HI R10, RZ, 0x3, R10 ;  /* 0x00000003ff0a7819 */ /* 0x000fe4000001160a */
[----:B------:R-:W-:-:S02]  /*06b0*/  SHF.R.U32.HI R11, RZ, 0x3, R11 ;  /* 0x00000003ff0b7819 */ /* 0x000fc4000001160b */
[----:B------:R-:W-:Y:S02]  /*06c0*/  SHF.R.U32.HI R13, RZ, 0x3, R13 ;  /* 0x00000003ff0d7819 */ /* 0x000fe4000001160d */
[----:B------:R-:W-:Y:S01]  /*06d0*/  SHF.R.U32.HI R14, RZ, 0x3, R6 ;  /* 0x00000003ff0e7819 */ /* 0x000fe20000011606 */
[----:B-----5:R-:W-:Y:S01]  /*06e0*/  VIADD R7, R8, UR4 ;  /* 0x0000000408077c36 */ /* 0x020fe20008000000 */
[----:B------:R-:W-:Y:S01]  /*06f0*/  SHF.R.U32.HI R17, RZ, 0x3, R15 ;  /* 0x00000003ff117819 */ /* 0x000fe2000001160f */
[----:B------:R-:W-:Y:S01]  /*0700*/  BAR.SYNC.DEFER_BLOCKING 0x0 ;  /* 0x0000000000007b1d */ /* 0x000fe20000010000 */
[----:B------:R-:W-:Y:S02]  /*0710*/  LOP3.LUT R0, R10, 0x2c, RZ, 0xc0, !PT ;  /* 0x0000002c0a007812 */ /* 0x000fe400078ec0ff */
[----:B------:R-:W-:Y:S02]  /*0720*/  LOP3.LUT R6, R11, 0x3c, RZ, 0xc0, !PT ;  /* 0x0000003c0b067812 */ /* 0x000fe400078ec0ff */
[----:B------:R-:W-:-:S02]  /*0730*/  LOP3.LUT R8, R13, 0x4c, RZ, 0xc0, !PT ;  /* 0x0000004c0d087812 */ /* 0x000fc400078ec0ff */
[----:B------:R-:W-:Y:S02]  /*0740*/  LOP3.LUT R16, R14, 0x5c, RZ, 0xc0, !PT ;  /* 0x0000005c0e107812 */ /* 0x000fe400078ec0ff */
[----:B------:R-:W-:Y:S01]  /*0750*/  LOP3.LUT R18, R17, 0x6c, RZ, 0xc0, !PT ;  /* 0x0000006c11127812 */ /* 0x000fe200078ec0ff */
[----:B------:R-:W-:Y:S02]  /*0760*/  VIADD R13, R0, UR4 ;  /* 0x00000004000d7c36 */ /* 0x000fe40008000000 */
[----:B------:R-:W-:Y:S02]  /*0770*/  VIADD R17, R6, UR4 ;  /* 0x0000000406117c36 */ /* 0x000fe40008000000 */
[----:B------:R-:W-:Y:S02]  /*0780*/  VIADD R19, R8, UR4 ;  /* 0x0000000408137c36 */ /* 0x000fe40008000000 */
[----:B------:R-:W-:Y:S01]  /*0790*/  VIADD R21, R16, UR4 ;  /* 0x0000000410157c36 */ /* 0x000fe20008000000 */
[----:B------:R0:W2:Y:S01]  /*07a0*/  LDS R15, [R3] ;  /* 0x00000000030f7984 */ /* 0x0000a20000000800 */
[----:B------:R-:W-:-:S02]  /*07b0*/  IMAD R7, R12, 0x4, R7 ;  /* 0x000000040c077824 */ /* 0x000fc400078e0207 */
[----:B------:R-:W-:Y:S02]  /*07c0*/  VIADD R23, R18, UR4 ;  /* 0x0000000412177c36 */ /* 0x000fe40008000000 */
[C---:B------:R-:W-:Y:S01]  /*07d0*/  IMAD R13, R12.reuse, 0x4, R13 ;  /* 0x000000040c0d7824 */ /* 0x040fe200078e020d */
[----:B------:R-:W3:Y:S01]  /*07e0*/  LDS R14, [R7+0x200] ;  /* 0x00020000070e7984 */ /* 0x000ee20000000800 */
[C---:B------:R-:W-:Y:S02]  /*07f0*/  IMAD R8, R12.reuse, 0x4, R19 ;  /* 0x000000040c087824 */ /* 0x040fe400078e0213 */
[C---:B0-----:R-:W-:Y:S01]  /*0800*/  IMAD R3, R12.reuse, 0x4, R17 ;  /* 0x000000040c037824 */ /* 0x041fe200078e0211 */
[----:B------:R0:W4:Y:S01]  /*0810*/  LDS R7, [R13+0x400] ;  /* 0x000400000d077984 */ /* 0x0001220000000800 */
[C---:B------:R-:W-:Y:S02]  /*0820*/  IMAD R6, R12.reuse, 0x4, R21 ;  /* 0x000000040c067824 */ /* 0x040fe400078e0215 */
[----:B------:R-:W-:Y:S01]  /*0830*/  IMAD R0, R12, 0x4, R23 ;  /* 0x000000040c007824 */ /* 0x000fe200078e0217 */
[----:B------:R-:W-:Y:S04]  /*0840*/  LDS R8, [R8+0x800] ;  /* 0x0008000008087984 */ /* 0x000fe80000000800 */
[----:B------:R-:W5:Y:S04]  /*0850*/  LDS R3, [R3+0x600] ;  /* 0x0006000003037984 */ /* 0x000f680000000800 */
[----:B------:R-:W3:Y:S04]  /*0860*/  LDS R6, [R6+0xa00] ;  /* 0x000a000006067984 */ /* 0x000ee80000000800 */
[----:B------:R-:W3:Y:S01]  /*0870*/  LDS R0, [R0+0xc00] ;  /* 0x000c000000007984 */ /* 0x000ee20000000800 */
[----:B------:R-:W-:-:S02]  /*0880*/  ISETP.GE.AND P0, PT, R9, 0x3c1, PT ;  /* 0x000003c10900780c */ /* 0x000fc40003f06270 */
[C---:B------:R-:W-:Y:S02]  /*0890*/  LOP3.LUT R11, R2.reuse, 0x4, RZ, 0xfc, !PT ;  /* 0x00000004020b7812 */ /* 0x040fe400078efcff */
[----:B------:R-:W-:Y:S02]  /*08a0*/  LOP3.LUT R10, R2, 0x8, RZ, 0xfc, !PT ;  /* 0x00000008020a7812 */ /* 0x000fe400078efcff */
[----:B------:R-:W-:Y:S02]  /*08b0*/  LOP3.LUT R16, R12, 0x380, RZ, 0xfc, !PT ;  /* 0x000003800c107812 */ /* 0x000fe400078efcff */
[----:B------:R-:W-:Y:S02]  /*08c0*/  ISETP.LT.AND P1, PT, R2, 0x100, !P0 ;  /* 0x000001000200780c */ /* 0x000fe40004721270 */
[----:B------:R-:W-:Y:S02]  /*08d0*/  ISETP.LT.AND P6, PT, R11, 0x100, !P0 ;  /* 0x000001000b00780c */ /* 0x000fe400047c1270 */
[----:B------:R-:W-:Y:S01]  /*08e0*/  ISETP.LT.AND P5, PT, R10, 0x100, !P0 ;  /* 0x000001000a00780c */ /* 0x000fe200047a1270 */
[----:B------:R-:W-:Y:S01]  /*08f0*/  IMAD R9, R2, 0x3c1, R9 ;  /* 0x000003c102097824 */ /* 0x000fe200078e0209 */
[----:B------:R-:W-:-:S02]  /*0900*/  SHF.R.U32.HI R16, RZ, 0x3, R16 ;  /* 0x00000003ff107819 */ /* 0x000fc40000011610 */
[C---:B------:R-:W-:Y:S02]  /*0910*/  LOP3.LUT R10, R2.reuse, 0xc, RZ, 0xfc, !PT ;  /* 0x0000000c020a7812 */ /* 0x040fe400078efcff */
[C---:B------:R-:W-:Y:S02]  /*0920*/  LOP3.LUT R11, R2.reuse, 0x10, RZ, 0xfc, !PT ;  /* 0x00000010020b7812 */ /* 0x040fe400078efcff */
[----:B0-----:R-:W-:Y:S02]  /*0930*/  LOP3.LUT R13, R2, 0x14, RZ, 0xfc, !PT ;  /* 0x00000014020d7812 */ /* 0x001fe400078efcff */
[----:B------:R-:W-:Y:S02]  /*0940*/  ISETP.LT.AND P4, PT, R10, 0x100, !P0 ;  /* 0x000001000a00780c */ /* 0x000fe40004781270 */
[----:B------:R-:W-:Y:S01]  /*0950*/  ISETP.LT.AND P3, PT, R11, 0x100, !P0 ;  /* 0x000001000b00780c */ /* 0x000fe20004761270 */
[----:B-1----:R-:W-:Y:S01]  /*0960*/  IMAD.WIDE R10, R9, 0x4, R4 ;  /* 0x00000004090a7825 */ /* 0x002fe200078e0204 */
[----:B------:R-:W-:-:S02]  /*0970*/  LOP3.LUT R16, R16, 0x7c, RZ, 0xc0, !PT ;  /* 0x0000007c10107812 */ /* 0x000fc400078ec0ff */
[----:B------:R-:W-:Y:S02]  /*0980*/  LOP3.LUT R18, R2, 0x18, RZ, 0xfc, !PT ;  /* 0x0000001802127812 */ /* 0x000fe400078efcff */
[----:B------:R-:W-:Y:S01]  /*0990*/  ISETP.LT.AND P2, PT, R13, 0x100, !P0 ;  /* 0x000001000d00780c */ /* 0x000fe20004741270 */
[----:B------:R-:W-:Y:S01]  /*09a0*/  VIADD R13, R16, UR4 ;  /* 0x00000004100d7c36 */ /* 0x000fe20008000000 */
[----:B------:R-:W-:Y:S01]  /*09b0*/  LOP3.LUT R2, R2, 0x1c, RZ, 0xfc, !PT ;  /* 0x0000001c02027812 */ /* 0x000fe200078efcff */
[----:B--2---:R0:W-:Y:S01]  /*09c0*/  @P1 STG.E desc[UR6][R10.64], R15 ;  /* 0x0000000f0a001986 */ /* 0x0041e2000c101906 */
[----:B------:R-:W-:Y:S01]  /*09d0*/  ISETP.LT.AND P1, PT, R18, 0x100, !P0 ;  /* 0x000001001200780c */ /* 0x000fe20004721270 */
[C---:B------:R-:W-:Y:S01]  /*09e0*/  VIADD R17, R9.reuse, 0xf04 ;  /* 0x00000f0409117836 */ /* 0x040fe20000000000 */
[----:B------:R-:W-:Y:S01]  /*09f0*/  ISETP.LT.AND P0, PT, R2, 0x100, !P0 ;  /* 0x000001000200780c */ /* 0x000fe20004701270 */
[----:B------:R-:W-:Y:S02]  /*0a00*/  IMAD R2, R12, 0x4, R13 ;  /* 0x000000040c027824 */ /* 0x000fe400078e020d */
[----:B------:R-:W-:-:S02]  /*0a10*/  VIADD R13, R9, 0x1e08 ;  /* 0x00001e08090d7836 */ /* 0x000fc40000000000 */
[C---:B------:R-:W-:Y:S02]  /*0a20*/  VIADD R19, R9.reuse, 0x2d0c ;  /* 0x00002d0c09137836 */ /* 0x040fe40000000000 */
[----:B------:R-:W-:Y:S02]  /*0a30*/  VIADD R21, R9, 0x3c10 ;  /* 0x00003c1009157836 */ /* 0x000fe40000000000 */
[----:B------:R-:W-:-:S04]  /*0a40*/  IMAD.WIDE R16, R17, 0x4, R4 ;  /* 0x0000000411107825 */ /* 0x000fc800078e0204 */
[C---:B------:R-:W-:Y:S02]  /*0a50*/  VIADD R23, R9.reuse, 0x4b14 ;  /* 0x00004b1409177836 */ /* 0x040fe40000000000 */
[----:B------:R-:W-:Y:S02]  /*0a60*/  VIADD R25, R9, 0x5a18 ;  /* 0x00005a1809197836 */ /* 0x000fe40000000000 */
[--C-:B------:R-:W-:Y:S01]  /*0a70*/  IMAD.WIDE R12, R13, 0x4, R4.reuse ;  /* 0x000000040d0c7825 */ /* 0x100fe200078e0204 */
[----:B---3--:R1:W-:Y:S03]  /*0a80*/  @P6 STG.E desc[UR6][R16.64], R14 ;  /* 0x0000000e10006986 */ /* 0x0083e6000c101906 */
[--C-:B0-----:R-:W-:Y:S01]  /*0a90*/  IMAD.WIDE R10, R19, 0x4, R4.reuse ;  /* 0x00000004130a7825 */ /* 0x101fe200078e0204 */
[----:B----4-:R1:W-:Y:S03]  /*0aa0*/  @P5 STG.E desc[UR6][R12.64], R7 ;  /* 0x000000070c005986 */ /* 0x0103e6000c101906 */
[--C-:B------:R-:W-:Y:S01]  /*0ab0*/  IMAD.WIDE R18, R21, 0x4, R4.reuse ;  /* 0x0000000415127825 */ /* 0x100fe200078e0204 */
[----:B-----5:R1:W-:Y:S03]  /*0ac0*/  @P4 STG.E desc[UR6][R10.64], R3 ;  /* 0x000000030a004986 */ /* 0x0203e6000c101906 */
[--C-:B------:R-:W-:Y:S01]  /*0ad0*/  IMAD.WIDE R20, R23, 0x4, R4.reuse ;  /* 0x0000000417147825 */ /* 0x100fe200078e0204 */
[----:B------:R1:W-:Y:S03]  /*0ae0*/  @P3 STG.E desc[UR6][R18.64], R8 ;  /* 0x0000000812003986 */ /* 0x0003e6000c101906 */
[----:B------:R-:W-:Y:S01]  /*0af0*/  IMAD.WIDE R22, R25, 0x4, R4 ;  /* 0x0000000419167825 */ /* 0x000fe200078e0204 */
[----:B------:R1:W-:Y:S04]  /*0b00*/  @P2 STG.E desc[UR6][R20.64], R6 ;  /* 0x0000000614002986 */ /* 0x0003e8000c101906 */
[----:B------:R1:W-:Y:S01]  /*0b10*/  @P1 STG.E desc[UR6][R22.64], R0 ;  /* 0x0000000016001986 */ /* 0x0003e2000c101906 */
[----:B------:R-:W-:Y:S05]  /*0b20*/  @!P0 EXIT ;  /* 0x000000000000894d */ /* 0x000fea0003800000 */
[----:B-1----:R-:W0:Y:S01]  /*0b30*/  LDS R3, [R2+0xe00] ;  /* 0x000e000002037984 */ /* 0x002e220000000800 */
[----:B------:R-:W-:-:S04]  /*0b40*/  VIADD R9, R9, 0x691c ;  /* 0x0000691c09097836 */ /* 0x000fc80000000000 */
[----:B------:R-:W-:-:S05]  /*0b50*/  IMAD.WIDE R4, R9, 0x4, R4 ;  /* 0x0000000409047825 */ /* 0x000fca00078e0204 */
[----:B0-----:R-:W-:Y:S01]  /*0b60*/  STG.E desc[UR6][R4.64], R3 ;  /* 0x0000000304007986 */ /* 0x001fe2000c101906 */
[----:B------:R-:W-:Y:S05]  /*0b70*/  EXIT ;  /* 0x000000000000794d */ /* 0x000fea0003800000 */
.L_x_0:
[----:B------:R-:W-:-:S00]  /*0b80*/  BRA `(.L_x_0) ;  /* 0xfffffffc00fc7947 */ /* 0x000fc0000383ffff */
[----:B------:R-:W-:-:S00]  /*0b90*/  NOP ;  /* 0x0000000000007918 */ /* 0x000fc00000000000 */
        /* <DEDUP_REMOVED lines=14> */
.L_x_1:


//--------------------- .nv.shared.triton_poi_fused_convolution_relu_2 --------------------------
	.section	.nv.shared.triton_poi_fused_convolution_relu_2,"aw",@nobits
	.sectionflags	@""
	.align	16
	.zero		1024


//--------------------- .nv.constant0.triton_poi_fused_convolution_relu_2 --------------------------
	.section	.nv.constant0.triton_poi_fused_convolution_relu_2,"a",@progbits
	.sectionflags	@""
	.align	4
.nv.constant0.triton_poi_fused_convolution_relu_2:
	.zero		560
